//
// Generated by NVIDIA NVVM Compiler
//
// Compiler Build ID: CL-36424714
// Cuda compilation tools, release 13.0, V13.0.88
// Based on NVVM 20.0.0
//

.version 9.0
.target sm_100
.address_size 64

	// .globl	_Z10HelloWorldv
.extern .func  (.param .b32 func_retval0) vprintf
(
	.param .b64 vprintf_param_0,
	.param .b64 vprintf_param_1
)
;
.global .align 1 .b8 $str[13] = {72, 101, 108, 108, 111, 32, 119, 111, 114, 108, 100, 10};

.visible .entry _Z10HelloWorldv()
{
	.reg .b32 	%r<3>;
	.reg .b64 	%rd<3>;

	mov.u64 	%rd1, $str;
	cvta.global.u64 	%rd2, %rd1;
	{ // callseq 0, 0
	.param .b64 param0;
	st.param.b64 	[param0], %rd2;
	.param .b64 param1;
	st.param.b64 	[param1], 0;
	.param .b32 retval0;
	call.uni (retval0), 
	vprintf, 
	(
	param0, 
	param1
	);
	ld.param.b32 	%r1, [retval0];
	} // callseq 0
	ret;

}
	// .globl	_Z9multiply1iPfPKfS1_
.visible .entry _Z9multiply1iPfPKfS1_(
	.param .u32 _Z9multiply1iPfPKfS1__param_0,
	.param .u64 .ptr .align 1 _Z9multiply1iPfPKfS1__param_1,
	.param .u64 .ptr .align 1 _Z9multiply1iPfPKfS1__param_2,
	.param .u64 .ptr .align 1 _Z9multiply1iPfPKfS1__param_3
)
{
	.reg .pred 	%p<7>;
	.reg .b32 	%r<31>;
	.reg .b32 	%f<16>;
	.reg .b64 	%rd<25>;

	ld.param.u32 	%r12, [_Z9multiply1iPfPKfS1__param_0];
	ld.param.u64 	%rd4, [_Z9multiply1iPfPKfS1__param_1];
	ld.param.u64 	%rd5, [_Z9multiply1iPfPKfS1__param_2];
	ld.param.u64 	%rd6, [_Z9multiply1iPfPKfS1__param_3];
	cvta.to.global.u64 	%rd1, %rd4;
	cvta.to.global.u64 	%rd2, %rd6;
	cvta.to.global.u64 	%rd3, %rd5;
	mov.u32 	%r13, %ctaid.x;
	mov.u32 	%r14, %ntid.x;
	mov.u32 	%r15, %tid.x;
	mad.lo.s32 	%r29, %r13, %r14, %r15;
	mov.u32 	%r16, %nctaid.x;
	mul.lo.s32 	%r2, %r14, %r16;
	setp.ge.s32 	%p1, %r29, %r12;
	@%p1 bra 	$L__BB1_7;
	add.s32 	%r17, %r29, %r2;
	max.s32 	%r18, %r12, %r17;
	setp.lt.s32 	%p2, %r17, %r12;
	selp.u32 	%r19, 1, 0, %p2;
	add.s32 	%r20, %r17, %r19;
	sub.s32 	%r21, %r18, %r20;
	div.u32 	%r22, %r21, %r2;
	add.s32 	%r3, %r22, %r19;
	and.b32  	%r23, %r3, 3;
	setp.eq.s32 	%p3, %r23, 3;
	@%p3 bra 	$L__BB1_4;
	add.s32 	%r24, %r3, 1;
	and.b32  	%r25, %r24, 3;
	neg.s32 	%r27, %r25;
$L__BB1_3:
	.pragma "nounroll";
	mul.wide.s32 	%rd7, %r29, 4;
	add.s64 	%rd8, %rd1, %rd7;
	add.s64 	%rd9, %rd2, %rd7;
	add.s64 	%rd10, %rd3, %rd7;
	ld.global.nc.f32 	%f1, [%rd10];
	ld.global.nc.f32 	%f2, [%rd9];
	mul.f32 	%f3, %f1, %f2;
	st.global.f32 	[%rd8], %f3;
	add.s32 	%r29, %r29, %r2;
	add.s32 	%r27, %r27, 1;
	setp.ne.s32 	%p4, %r27, 0;
	@%p4 bra 	$L__BB1_3;
$L__BB1_4:
	setp.lt.u32 	%p5, %r3, 3;
	@%p5 bra 	$L__BB1_7;
	mul.wide.s32 	%rd15, %r2, 4;
	shl.b32 	%r26, %r2, 2;
$L__BB1_6:
	mul.wide.s32 	%rd11, %r29, 4;
	add.s64 	%rd12, %rd3, %rd11;
	ld.global.nc.f32 	%f4, [%rd12];
	add.s64 	%rd13, %rd2, %rd11;
	ld.global.nc.f32 	%f5, [%rd13];
	mul.f32 	%f6, %f4, %f5;
	add.s64 	%rd14, %rd1, %rd11;
	st.global.f32 	[%rd14], %f6;
	add.s64 	%rd16, %rd12, %rd15;
	ld.global.nc.f32 	%f7, [%rd16];
	add.s64 	%rd17, %rd13, %rd15;
	ld.global.nc.f32 	%f8, [%rd17];
	mul.f32 	%f9, %f7, %f8;
	add.s64 	%rd18, %rd14, %rd15;
	st.global.f32 	[%rd18], %f9;
	add.s64 	%rd19, %rd16, %rd15;
	ld.global.nc.f32 	%f10, [%rd19];
	add.s64 	%rd20, %rd17, %rd15;
	ld.global.nc.f32 	%f11, [%rd20];
	mul.f32 	%f12, %f10, %f11;
	add.s64 	%rd21, %rd18, %rd15;
	st.global.f32 	[%rd21], %f12;
	add.s64 	%rd22, %rd19, %rd15;
	ld.global.nc.f32 	%f13, [%rd22];
	add.s64 	%rd23, %rd20, %rd15;
	ld.global.nc.f32 	%f14, [%rd23];
	mul.f32 	%f15, %f13, %f14;
	add.s64 	%rd24, %rd21, %rd15;
	st.global.f32 	[%rd24], %f15;
	add.s32 	%r29, %r26, %r29;
	setp.lt.s32 	%p6, %r29, %r12;
	@%p6 bra 	$L__BB1_6;
$L__BB1_7:
	ret;

}


// ===== COMPILED SASS (sm_100) =====

	.target	sm_100

	.elftype	@"ET_EXEC"


//--------------------- .note.nv.tkinfo           --------------------------
	.section	.note.nv.tkinfo,"",@"SHT_NOTE"
	.sectionflags	@"SHF_NOTE_NV_TKINFO"
	.tkinfo
        /*0018*/ 	.word	0x00000002
        /*0030*/ 	.string	""
        /*0030*/ 	.string	"ptxas"
        /*0030*/ 	.string	"Cuda compilation tools, release 13.0, V13.0.88"
        /*0030*/ 	.string	"Build cuda_13.0.r13.0/compiler.36424714_0"
        /*0030*/ 	.string	"-arch sm_100 -m 64 "



//--------------------- .note.nv.cuinfo           --------------------------
	.section	.note.nv.cuinfo,"",@"SHT_NOTE"
	.sectionflags	@"SHF_NOTE_NV_CUINFO"
        /*0018*/ 	.short	0x0002
        /*001a*/ 	.short	0x0064
        /*001c*/ 	.short	0x0082
	.zero		2


//--------------------- .nv.info                  --------------------------
	.section	.nv.info,"",@"SHT_CUDA_INFO"
	.align	4


	//----- nvinfo : EIATTR_REGCOUNT
	.align		4
        /*0000*/ 	.byte	0x04, 0x2f
        /*0002*/ 	.short	(.L_2 - .L_1)
	.align		4
.L_1:
        /*0004*/ 	.word	index@(_Z10HelloWorldv)
        /*0008*/ 	.word	0x00000018


	//----- nvinfo : EIATTR_FRAME_SIZE
	.align		4
.L_2:
        /*000c*/ 	.byte	0x04, 0x11
        /*000e*/ 	.short	(.L_4 - .L_3)
	.align		4
.L_3:
        /*0010*/ 	.word	index@(_Z10HelloWorldv)
        /*0014*/ 	.word	0x00000000


	//----- nvinfo : EIATTR_REGCOUNT
	.align		4
.L_4:
        /*0018*/ 	.byte	0x04, 0x2f
        /*001a*/ 	.short	(.L_6 - .L_5)
	.align		4
.L_5:
        /*001c*/ 	.word	index@(_Z9multiply1iPfPKfS1_)
        /*0020*/ 	.word	0x0000001c


	//----- nvinfo : EIATTR_FRAME_SIZE
	.align		4
.L_6:
        /*0024*/ 	.byte	0x04, 0x11
        /*0026*/ 	.short	(.L_8 - .L_7)
	.align		4
.L_7:
        /*0028*/ 	.word	index@(_Z9multiply1iPfPKfS1_)
        /*002c*/ 	.word	0x00000000


	//----- nvinfo : EIATTR_MIN_STACK_SIZE
	.align		4
.L_8:
        /*0030*/ 	.byte	0x04, 0x12
        /*0032*/ 	.short	(.L_10 - .L_9)
	.align		4
.L_9:
        /*0034*/ 	.word	index@(_Z9multiply1iPfPKfS1_)
        /*0038*/ 	.word	0x00000000


	//----- nvinfo : EIATTR_MIN_STACK_SIZE
	.align		4
.L_10:
        /*003c*/ 	.byte	0x04, 0x12
        /*003e*/ 	.short	(.L_12 - .L_11)
	.align		4
.L_11:
        /*0040*/ 	.word	index@(_Z10HelloWorldv)
        /*0044*/ 	.word	0x00000000
.L_12:


//--------------------- .nv.compat                --------------------------
	.section	.nv.compat,"",@"SHT_CUDA_COMPAT_INFO"
	.align	4
        /*0000*/ 	.byte	0x02, 0x09, 0x00, 0x00, 0x02, 0x02, 0x01, 0x00, 0x02, 0x05, 0x05, 0x00, 0x03, 0x07, 0x01, 0x01
        /*0010*/ 	.byte	0x02, 0x03, 0x00, 0x00, 0x02, 0x06, 0x01, 0x00, 0x04, 0x0b, 0x08, 0x00, 0x09, 0x00, 0x00, 0x00
        /*0020*/ 	.byte	0x00, 0x00, 0x00, 0x00


//--------------------- .nv.info._Z9multiply1iPfPKfS1_ --------------------------
	.section	.nv.info._Z9multiply1iPfPKfS1_,"",@"SHT_CUDA_INFO"
	.sectionflags	@""
	.align	4


	//----- nvinfo : EIATTR_CUDA_API_VERSION
	.align		4
        /*0000*/ 	.byte	0x04, 0x37
        /*0002*/ 	.short	(.L_14 - .L_13)
.L_13:
        /*0004*/ 	.word	0x00000082


	//----- nvinfo : EIATTR_KPARAM_INFO
	.align		4
.L_14:
        /*0008*/ 	.byte	0x04, 0x17
        /*000a*/ 	.short	(.L_16 - .L_15)
.L_15:
        /*000c*/ 	.word	0x00000000
        /*0010*/ 	.short	0x0003
        /*0012*/ 	.short	0x0018
        /*0014*/ 	.byte	0x00, 0xf5, 0x21, 0x00


	//----- nvinfo : EIATTR_KPARAM_INFO
	.align		4
.L_16:
        /*0018*/ 	.byte	0x04, 0x17
        /*001a*/ 	.short	(.L_18 - .L_17)
.L_17:
        /*001c*/ 	.word	0x00000000
        /*0020*/ 	.short	0x0002
        /*0022*/ 	.short	0x0010
        /*0024*/ 	.byte	0x00, 0xf5, 0x21, 0x00


	//----- nvinfo : EIATTR_KPARAM_INFO
	.align		4
.L_18:
        /*0028*/ 	.byte	0x04, 0x17
        /*002a*/ 	.short	(.L_20 - .L_19)
.L_19:
        /*002c*/ 	.word	0x00000000
        /*0030*/ 	.short	0x0001
        /*0032*/ 	.short	0x0008
        /*0034*/ 	.byte	0x00, 0xf5, 0x21, 0x00


	//----- nvinfo : EIATTR_KPARAM_INFO
	.align		4
.L_20:
        /*0038*/ 	.byte	0x04, 0x17
        /*003a*/ 	.short	(.L_22 - .L_21)
.L_21:
        /*003c*/ 	.word	0x00000000
        /*0040*/ 	.short	0x0000
        /*0042*/ 	.short	0x0000
        /*0044*/ 	.byte	0x00, 0xf0, 0x11, 0x00


	//----- nvinfo : EIATTR_SPARSE_MMA_MASK
	.align		4
.L_22:
        /*0048*/ 	.byte	0x03, 0x50
        /*004a*/ 	.short	0x0000


	//----- nvinfo : EIATTR_MAXREG_COUNT
	.align		4
        /*004c*/ 	.byte	0x03, 0x1b
        /*004e*/ 	.short	0x00ff


	//----- nvinfo : EIATTR_MERCURY_ISA_VERSION
	.align		4
        /*0050*/ 	.byte	0x03, 0x5f
        /*0052*/ 	.short	0x0101


	//----- nvinfo : EIATTR_VRC_CTA_INIT_COUNT
	.align		4
        /*0054*/ 	.byte	0x02, 0x4a
	.zero		1
	.zero		1


	//----- nvinfo : EIATTR_EXIT_INSTR_OFFSETS
	.align		4
        /*0058*/ 	.byte	0x04, 0x1c
        /*005a*/ 	.short	(.L_24 - .L_23)


	//   ....[0]....
.L_23:
        /*005c*/ 	.word	0x00000090


	//   ....[1]....
        /*0060*/ 	.word	0x000003a0


	//   ....[2]....
        /*0064*/ 	.word	0x000005d0


	//----- nvinfo : EIATTR_CRS_STACK_SIZE
	.align		4
.L_24:
        /*0068*/ 	.byte	0x04, 0x1e
        /*006a*/ 	.short	(.L_26 - .L_25)
.L_25:
        /*006c*/ 	.word	0x00000000


	//----- nvinfo : EIATTR_CBANK_PARAM_SIZE
	.align		4
.L_26:
        /*0070*/ 	.byte	0x03, 0x19
        /*0072*/ 	.short	0x0020


	//----- nvinfo : EIATTR_PARAM_CBANK
	.align		4
        /*0074*/ 	.byte	0x04, 0x0a
        /*0076*/ 	.short	(.L_28 - .L_27)
	.align		4
.L_27:
        /*0078*/ 	.word	index@(.nv.constant0._Z9multiply1iPfPKfS1_)
        /*007c*/ 	.short	0x0380
        /*007e*/ 	.short	0x0020


	//----- nvinfo : EIATTR_SW_WAR
	.align		4
.L_28:
        /*0080*/ 	.byte	0x04, 0x36
        /*0082*/ 	.short	(.L_30 - .L_29)
.L_29:
        /*0084*/ 	.word	0x00000008
.L_30:


//--------------------- .nv.info._Z10HelloWorldv  --------------------------
	.section	.nv.info._Z10HelloWorldv,"",@"SHT_CUDA_INFO"
	.sectionflags	@""
	.align	4


	//----- nvinfo : EIATTR_CUDA_API_VERSION
	.align		4
        /*0000*/ 	.byte	0x04, 0x37
        /*0002*/ 	.short	(.L_32 - .L_31)
.L_31:
        /*0004*/ 	.word	0x00000082


	//----- nvinfo : EIATTR_SPARSE_MMA_MASK
	.align		4
.L_32:
        /*0008*/ 	.byte	0x03, 0x50
        /*000a*/ 	.short	0x0000


	//----- nvinfo : EIATTR_MAXREG_COUNT
	.align		4
        /*000c*/ 	.byte	0x03, 0x1b
        /*000e*/ 	.short	0x00ff


	//----- nvinfo : EIATTR_EXTERNS
	.align		4
        /*0010*/ 	.byte	0x04, 0x0f
        /*0012*/ 	.short	(.L_34 - .L_33)


	//   ....[0]....
	.align		4
.L_33:
        /*0014*/ 	.word	index@(vprintf)


	//----- nvinfo : EIATTR_MERCURY_ISA_VERSION
	.align		4
.L_34:
        /*0018*/ 	.byte	0x03, 0x5f
        /*001a*/ 	.short	0x0101


	//----- nvinfo : EIATTR_VRC_CTA_INIT_COUNT
	.align		4
        /*001c*/ 	.byte	0x02, 0x4a
	.zero		1
	.zero		1


	//----- nvinfo : EIATTR_SYSCALL_OFFSETS
	.align		4
        /*0020*/ 	.byte	0x04, 0x46
        /*0022*/ 	.short	(.L_36 - .L_35)


	//   ....[0]....
.L_35:
        /*0024*/ 	.word	0x00000080


	//----- nvinfo : EIATTR_EXIT_INSTR_OFFSETS
	.align		4
.L_36:
        /*0028*/ 	.byte	0x04, 0x1c
        /*002a*/ 	.short	(.L_38 - .L_37)


	//   ....[0]....
.L_37:
        /*002c*/ 	.word	0x00000090


	//----- nvinfo : EIATTR_SW_WAR
	.align		4
.L_38:
        /*0030*/ 	.byte	0x04, 0x36
        /*0032*/ 	.short	(.L_40 - .L_39)
.L_39:
        /*0034*/ 	.word	0x00000008
.L_40:


//--------------------- .nv.callgraph             --------------------------
	.section	.nv.callgraph,"",@"SHT_CUDA_CALLGRAPH"
	.align	4
	.sectionentsize	8
	.align		4
        /*0000*/ 	.word	0x00000000
	.align		4
        /*0004*/ 	.word	0xffffffff
	.align		4
        /*0008*/ 	.word	index@(_Z10HelloWorldv)
	.align		4
        /*000c*/ 	.word	index@(vprintf)
	.align		4
        /*0010*/ 	.word	0x00000000
	.align		4
        /*0014*/ 	.word	0xfffffffe
	.align		4
        /*0018*/ 	.word	0x00000000
	.align		4
        /*001c*/ 	.word	0xfffffffd
	.align		4
        /*0020*/ 	.word	0x00000000
	.align		4
        /*0024*/ 	.word	0xfffffffc


//--------------------- .nv.constant4             --------------------------
	.section	.nv.constant4,"a",@progbits
	.align	8
	.align		8
.nv.constant4:
        /*0000*/ 	.dword	$str
	.align		8
        /*0008*/ 	.dword	vprintf


//--------------------- .text._Z9multiply1iPfPKfS1_ --------------------------
	.section	.text._Z9multiply1iPfPKfS1_,"ax",@progbits
	.align	128
        .global         _Z9multiply1iPfPKfS1_
        .type           _Z9multiply1iPfPKfS1_,@function
        .size           _Z9multiply1iPfPKfS1_,(.L_x_7 - _Z9multiply1iPfPKfS1_)
        .other          _Z9multiply1iPfPKfS1_,@"STO_CUDA_ENTRY STV_DEFAULT"
_Z9multiply1iPfPKfS1_:
.text._Z9multiply1iPfPKfS1_:
[----:B------:R-:W-:Y:S01]  /*0000*/  LDC R1, c[0x0][0x37c] ;  /* 0x0000df00ff017b82 */ /* 0x000fe20000000800 */
[----:B------:R-:W0:Y:S07]  /*0010*/  S2R R3, SR_TID.X ;  /* 0x0000000000037919 */ /* 0x000e2e0000002100 */
[----:B------:R-:W0:Y:S01]  /*0020*/  S2UR UR4, SR_CTAID.X ;  /* 0x00000000000479c3 */ /* 0x000e220000002500 */
[----:B------:R-:W1:Y:S07]  /*0030*/  LDCU UR6, c[0x0][0x380] ;  /* 0x00007000ff0677ac */ /* 0x000e6e0008000800 */
[----:B------:R-:W0:Y:S01]  /*0040*/  LDC R0, c[0x0][0x360] ;  /* 0x0000d800ff007b82 */ /* 0x000e220000000800 */
[----:B------:R-:W2:Y:S01]  /*0050*/  LDCU UR5, c[0x0][0x370] ;  /* 0x00006e00ff0577ac */ /* 0x000ea20008000800 */
[----:B0-----:R-:W-:-:S02]  /*0060*/  IMAD R3, R0, UR4, R3 ;  /* 0x0000000400037c24 */ /* 0x001fc4000f8e0203 */
[----:B--2---:R-:W-:-:S03]  /*0070*/  IMAD R0, R0, UR5, RZ ;  /* 0x0000000500007c24 */ /* 0x004fc6000f8e02ff */
[----:B-1----:R-:W-:-:S13]  /*0080*/  ISETP.GE.AND P0, PT, R3, UR6, PT ;  /* 0x0000000603007c0c */ /* 0x002fda000bf06270 */
[----:B------:R-:W-:Y:S05]  /*0090*/  @P0 EXIT ;  /* 0x000000000000094d */ /* 0x000fea0003800000 */
[----:B------:R-:W0:Y:S01]  /*00a0*/  I2F.U32.RP R8, R0 ;  /* 0x0000000000087306 */ /* 0x000e220000209000 */
[----:B------:R-:W-:Y:S01]  /*00b0*/  IADD3 R2, PT, PT, R0, R3, RZ ;  /* 0x0000000300027210 */ /* 0x000fe20007ffe0ff */
[----:B------:R-:W1:Y:S01]  /*00c0*/  LDCU.64 UR4, c[0x0][0x358] ;  /* 0x00006b00ff0477ac */ /* 0x000e620008000a00 */
[----:B------:R-:W-:Y:S01]  /*00d0*/  IADD3 R9, PT, PT, RZ, -R0, RZ ;  /* 0x80000000ff097210 */ /* 0x000fe20007ffe0ff */
[----:B------:R-:W-:Y:S01]  /*00e0*/  BSSY.RECONVERGENT B0, `(.L_x_0) ;  /* 0x000002b000007945 */ /* 0x000fe20003800200 */
[C---:B------:R-:W-:Y:S02]  /*00f0*/  ISETP.GE.AND P0, PT, R2.reuse, UR6, PT ;  /* 0x0000000602007c0c */ /* 0x040fe4000bf06270 */
[----:B------:R-:W-:Y:S02]  /*0100*/  VIMNMX R7, PT, PT, R2, UR6, !PT ;  /* 0x0000000602077c48 */ /* 0x000fe4000ffe0100 */
[----:B------:R-:W-:Y:S02]  /*0110*/  SEL R6, RZ, 0x1, P0 ;  /* 0x00000001ff067807 */ /* 0x000fe40000000000 */
[----:B------:R-:W-:-:S02]  /*0120*/  ISETP.NE.U32.AND P2, PT, R0, RZ, PT ;  /* 0x000000ff0000720c */ /* 0x000fc40003f45070 */
[----:B------:R-:W-:Y:S01]  /*0130*/  IADD3 R7, PT, PT, R7, -R2, -R6 ;  /* 0x8000000207077210 */ /* 0x000fe20007ffe806 */
[----:B0-----:R-:W0:Y:S02]  /*0140*/  MUFU.RCP R8, R8 ;  /* 0x0000000800087308 */ /* 0x001e240000001000 */
[----:B0-----:R-:W-:-:S06]  /*0150*/  IADD3 R4, PT, PT, R8, 0xffffffe, RZ ;  /* 0x0ffffffe08047810 */ /* 0x001fcc0007ffe0ff */
[----:B------:R0:W2:Y:S02]  /*0160*/  F2I.FTZ.U32.TRUNC.NTZ R5, R4 ;  /* 0x0000000400057305 */ /* 0x0000a4000021f000 */
[----:B0-----:R-:W-:Y:S02]  /*0170*/  HFMA2 R4, -RZ, RZ, 0, 0 ;  /* 0x00000000ff047431 */ /* 0x001fe400000001ff */
[----:B--2---:R-:W-:-:S04]  /*0180*/  IMAD R9, R9, R5, RZ ;  /* 0x0000000509097224 */ /* 0x004fc800078e02ff */
[----:B------:R-:W-:-:S06]  /*0190*/  IMAD.HI.U32 R8, R5, R9, R4 ;  /* 0x0000000905087227 */ /* 0x000fcc00078e0004 */
[----:B------:R-:W-:-:S05]  /*01a0*/  IMAD.HI.U32 R5, R8, R7, RZ ;  /* 0x0000000708057227 */ /* 0x000fca00078e00ff */
[----:B------:R-:W-:-:S05]  /*01b0*/  IADD3 R2, PT, PT, -R5, RZ, RZ ;  /* 0x000000ff05027210 */ /* 0x000fca0007ffe1ff */
[----:B------:R-:W-:-:S05]  /*01c0*/  IMAD R7, R0, R2, R7 ;  /* 0x0000000200077224 */ /* 0x000fca00078e0207 */
[----:B------:R-:W-:-:S13]  /*01d0*/  ISETP.GE.U32.AND P0, PT, R7, R0, PT ;  /* 0x000000000700720c */ /* 0x000fda0003f06070 */
[----:B------:R-:W-:Y:S02]  /*01e0*/  @P0 IADD3 R7, PT, PT, -R0, R7, RZ ;  /* 0x0000000700070210 */ /* 0x000fe40007ffe1ff */
[----:B------:R-:W-:Y:S02]  /*01f0*/  @P0 IADD3 R5, PT, PT, R5, 0x1, RZ ;  /* 0x0000000105050810 */ /* 0x000fe40007ffe0ff */
[----:B------:R-:W-:-:S13]  /*0200*/  ISETP.GE.U32.AND P1, PT, R7, R0, PT ;  /* 0x000000000700720c */ /* 0x000fda0003f26070 */
[----:B------:R-:W-:Y:S02]  /*0210*/  @P1 IADD3 R5, PT, PT, R5, 0x1, RZ ;  /* 0x0000000105051810 */ /* 0x000fe40007ffe0ff */
[----:B------:R-:W-:-:S04]  /*0220*/  @!P2 LOP3.LUT R5, RZ, R0, RZ, 0x33, !PT ;  /* 0x00000000ff05a212 */ /* 0x000fc800078e33ff */
[----:B------:R-:W-:-:S04]  /*0230*/  IADD3 R2, PT, PT, R6, R5, RZ ;  /* 0x0000000506027210 */ /* 0x000fc80007ffe0ff */
[C---:B------:R-:W-:Y:S02]  /*0240*/  LOP3.LUT R4, R2.reuse, 0x3, RZ, 0xc0, !PT ;  /* 0x0000000302047812 */ /* 0x040fe400078ec0ff */
[----:B------:R-:W-:Y:S02]  /*0250*/  ISETP.GE.U32.AND P1, PT, R2, 0x3, PT ;  /* 0x000000030200780c */ /* 0x000fe40003f26070 */
[----:B------:R-:W-:-:S13]  /*0260*/  ISETP.NE.AND P0, PT, R4, 0x3, PT ;  /* 0x000000030400780c */ /* 0x000fda0003f05270 */
[----:B-1----:R-:W-:Y:S05]  /*0270*/  @!P0 BRA `(.L_x_1) ;  /* 0x0000000000448947 */ /* 0x002fea0003800000 */
[----:B------:R-:W0:Y:S01]  /*0280*/  LDC.64 R4, c[0x0][0x388] ;  /* 0x0000e200ff047b82 */ /* 0x000e220000000a00 */
[----:B------:R-:W-:-:S04]  /*0290*/  IADD3 R2, PT, PT, R2, 0x1, RZ ;  /* 0x0000000102027810 */ /* 0x000fc80007ffe0ff */
[----:B------:R-:W-:-:S03]  /*02a0*/  LOP3.LUT R2, R2, 0x3, RZ, 0xc0, !PT ;  /* 0x0000000302027812 */ /* 0x000fc600078ec0ff */
[----:B------:R-:W1:Y:S01]  /*02b0*/  LDC.64 R6, c[0x0][0x390] ;  /* 0x0000e400ff067b82 */ /* 0x000e620000000a00 */
[----:B------:R-:W-:-:S07]  /*02c0*/  IADD3 R2, PT, PT, -R2, RZ, RZ ;  /* 0x000000ff02027210 */ /* 0x000fce0007ffe1ff */
[----:B------:R-:W2:Y:S02]  /*02d0*/  LDC.64 R8, c[0x0][0x398] ;  /* 0x0000e600ff087b82 */ /* 0x000ea40000000a00 */
.L_x_2:
[----:B--2---:R-:W-:-:S04]  /*02e0*/  IMAD.WIDE R12, R3, 0x4, R8 ;  /* 0x00000004030c7825 */ /* 0x004fc800078e0208 */
[C---:B-1----:R-:W-:Y:S02]  /*02f0*/  IMAD.WIDE R14, R3.reuse, 0x4, R6 ;  /* 0x00000004030e7825 */ /* 0x042fe400078e0206 */
[----:B------:R-:W2:Y:S04]  /*0300*/  LDG.E.CONSTANT R13, desc[UR4][R12.64] ;  /* 0x000000040c0d7981 */ /* 0x000ea8000c1e9900 */
[----:B------:R-:W2:Y:S01]  /*0310*/  LDG.E.CONSTANT R14, desc[UR4][R14.64] ;  /* 0x000000040e0e7981 */ /* 0x000ea2000c1e9900 */
[----:B0--3--:R-:W-:Y:S01]  /*0320*/  IMAD.WIDE R10, R3, 0x4, R4 ;  /* 0x00000004030a7825 */ /* 0x009fe200078e0204 */
[----:B------:R-:W-:Y:S02]  /*0330*/  IADD3 R2, PT, PT, R2, 0x1, RZ ;  /* 0x0000000102027810 */ /* 0x000fe40007ffe0ff */
[----:B------:R-:W-:-:S02]  /*0340*/  IADD3 R3, PT, PT, R0, R3, RZ ;  /* 0x0000000300037210 */ /* 0x000fc40007ffe0ff */
[----:B------:R-:W-:Y:S01]  /*0350*/  ISETP.NE.AND P0, PT, R2, RZ, PT ;  /* 0x000000ff0200720c */ /* 0x000fe20003f05270 */
[----:B--2---:R-:W-:-:S05]  /*0360*/  FMUL R17, R14, R13 ;  /* 0x0000000d0e117220 */ /* 0x004fca0000400000 */
[----:B------:R3:W-:Y:S07]  /*0370*/  STG.E desc[UR4][R10.64], R17 ;  /* 0x000000110a007986 */ /* 0x0007ee000c101904 */
[----:B------:R-:W-:Y:S05]  /*0380*/  @P0 BRA `(.L_x_2) ;  /* 0xfffffffc00d40947 */ /* 0x000fea000383ffff */
.L_x_1:
[----:B------:R-:W-:Y:S05]  /*0390*/  BSYNC.RECONVERGENT B0 ;  /* 0x0000000000007941 */ /* 0x000fea0003800200 */
.L_x_0:
[----:B------:R-:W-:Y:S05]  /*03a0*/  @!P1 EXIT ;  /* 0x000000000000994d */ /* 0x000fea0003800000 */
.L_x_3:
[----:B0-----:R-:W0:Y:S08]  /*03b0*/  LDC.64 R4, c[0x0][0x390] ;  /* 0x0000e400ff047b82 */ /* 0x001e300000000a00 */
[----:B------:R-:W1:Y:S01]  /*03c0*/  LDC.64 R6, c[0x0][0x398] ;  /* 0x0000e600ff067b82 */ /* 0x000e620000000a00 */
[----:B0-----:R-:W-:-:S05]  /*03d0*/  IMAD.WIDE R8, R3, 0x4, R4 ;  /* 0x0000000403087825 */ /* 0x001fca00078e0204 */
[----:B------:R0:W2:Y:S01]  /*03e0*/  LDG.E.CONSTANT R2, desc[UR4][R8.64] ;  /* 0x0000000408027981 */ /* 0x0000a2000c1e9900 */
[----:B---3--:R-:W-:-:S04]  /*03f0*/  IMAD.WIDE R10, R0, 0x4, R8 ;  /* 0x00000004000a7825 */ /* 0x008fc800078e0208 */
[----:B-1----:R-:W-:Y:S01]  /*0400*/  IMAD.WIDE R22, R3, 0x4, R6 ;  /* 0x0000000403167825 */ /* 0x002fe200078e0206 */
[----:B------:R1:W3:Y:S01]  /*0410*/  LDG.E.CONSTANT R12, desc[UR4][R10.64] ;  /* 0x000000040a0c7981 */ /* 0x0002e2000c1e9900 */
[----:B------:R-:W4:Y:S02]  /*0420*/  LDC.64 R6, c[0x0][0x388] ;  /* 0x0000e200ff067b82 */ /* 0x000f240000000a00 */
[----:B------:R-:W-:-:S04]  /*0430*/  IMAD.WIDE R16, R0, 0x4, R10 ;  /* 0x0000000400107825 */ /* 0x000fc800078e020a */
[C---:B------:R-:W-:Y:S01]  /*0440*/  IMAD.WIDE R14, R0.reuse, 0x4, R22 ;  /* 0x00000004000e7825 */ /* 0x040fe200078e0216 */
[----:B------:R3:W5:Y:S03]  /*0450*/  LDG.E.CONSTANT R13, desc[UR4][R16.64] ;  /* 0x00000004100d7981 */ /* 0x000766000c1e9900 */
[C---:B------:R-:W-:Y:S01]  /*0460*/  IMAD.WIDE R18, R0.reuse, 0x4, R16 ;  /* 0x0000000400127825 */ /* 0x040fe200078e0210 */
[----:B------:R-:W2:Y:S03]  /*0470*/  LDG.E.CONSTANT R23, desc[UR4][R22.64] ;  /* 0x0000000416177981 */ /* 0x000ea6000c1e9900 */
[C---:B------:R-:W-:Y:S02]  /*0480*/  IMAD.WIDE R4, R0.reuse, 0x4, R14 ;  /* 0x0000000400047825 */ /* 0x040fe400078e020e */
[----:B------:R-:W3:Y:S02]  /*0490*/  LDG.E.CONSTANT R15, desc[UR4][R14.64] ;  /* 0x000000040e0f7981 */ /* 0x000ee4000c1e9900 */
[----:B------:R-:W-:-:S02]  /*04a0*/  IMAD.WIDE R20, R0, 0x4, R4 ;  /* 0x0000000400147825 */ /* 0x000fc400078e0204 */
[----:B------:R5:W5:Y:S04]  /*04b0*/  LDG.E.CONSTANT R18, desc[UR4][R18.64] ;  /* 0x0000000412127981 */ /* 0x000b68000c1e9900 */
[----:B------:R-:W5:Y:S04]  /*04c0*/  LDG.E.CONSTANT R4, desc[UR4][R4.64] ;  /* 0x0000000404047981 */ /* 0x000f68000c1e9900 */
[----:B------:R-:W5:Y:S01]  /*04d0*/  LDG.E.CONSTANT R21, desc[UR4][R20.64] ;  /* 0x0000000414157981 */ /* 0x000f62000c1e9900 */
[----:B----4-:R-:W-:-:S04]  /*04e0*/  IMAD.WIDE R6, R3, 0x4, R6 ;  /* 0x0000000403067825 */ /* 0x010fc800078e0206 */
[----:B0-----:R-:W-:-:S04]  /*04f0*/  IMAD.WIDE R8, R0, 0x4, R6 ;  /* 0x0000000400087825 */ /* 0x001fc800078e0206 */
[C---:B-1----:R-:W-:Y:S01]  /*0500*/  IMAD.WIDE R10, R0.reuse, 0x4, R8 ;  /* 0x00000004000a7825 */ /* 0x042fe200078e0208 */
[----:B------:R-:W-:-:S04]  /*0510*/  LEA R3, R0, R3, 0x2 ;  /* 0x0000000300037211 */ /* 0x000fc800078e10ff */
[----:B------:R-:W-:Y:S01]  /*0520*/  ISETP.GE.AND P0, PT, R3, UR6, PT ;  /* 0x0000000603007c0c */ /* 0x000fe2000bf06270 */
[----:B--2---:R-:W-:Y:S01]  /*0530*/  FMUL R25, R2, R23 ;  /* 0x0000001702197220 */ /* 0x004fe20000400000 */
[----:B---3--:R-:W-:-:S04]  /*0540*/  FMUL R17, R12, R15 ;  /* 0x0000000f0c117220 */ /* 0x008fc80000400000 */
[----:B------:R0:W-:Y:S04]  /*0550*/  STG.E desc[UR4][R6.64], R25 ;  /* 0x0000001906007986 */ /* 0x0001e8000c101904 */
[----:B------:R0:W-:Y:S01]  /*0560*/  STG.E desc[UR4][R8.64], R17 ;  /* 0x0000001108007986 */ /* 0x0001e2000c101904 */
[----:B-----5:R-:W-:Y:S01]  /*0570*/  FMUL R19, R13, R4 ;  /* 0x000000040d137220 */ /* 0x020fe20000400000 */
[----:B------:R-:W-:-:S04]  /*0580*/  IMAD.WIDE R12, R0, 0x4, R10 ;  /* 0x00000004000c7825 */ /* 0x000fc800078e020a */
[----:B------:R-:W-:Y:S01]  /*0590*/  FMUL R23, R18, R21 ;  /* 0x0000001512177220 */ /* 0x000fe20000400000 */
[----:B------:R0:W-:Y:S04]  /*05a0*/  STG.E desc[UR4][R10.64], R19 ;  /* 0x000000130a007986 */ /* 0x0001e8000c101904 */
[----:B------:R0:W-:Y:S01]  /*05b0*/  STG.E desc[UR4][R12.64], R23 ;  /* 0x000000170c007986 */ /* 0x0001e2000c101904 */
[----:B------:R-:W-:Y:S05]  /*05c0*/  @!P0 BRA `(.L_x_3) ;  /* 0xfffffffc00788947 */ /* 0x000fea000383ffff */
[----:B------:R-:W-:Y:S05]  /*05d0*/  EXIT ;  /* 0x000000000000794d */ /* 0x000fea0003800000 */
.L_x_4:
[----:B------:R-:W-:-:S00]  /*05e0*/  BRA `(.L_x_4) ;  /* 0xfffffffc00fc7947 */ /* 0x000fc0000383ffff */
[----:B------:R-:W-:-:S00]  /*05f0*/  NOP ;  /* 0x0000000000007918 */ /* 0x000fc00000000000 */
        /* <DEDUP_REMOVED lines=8> */
.L_x_7:


//--------------------- .text._Z10HelloWorldv     --------------------------
	.section	.text._Z10HelloWorldv,"ax",@progbits
	.align	128
        .global         _Z10HelloWorldv
        .type           _Z10HelloWorldv,@function
        .size           _Z10HelloWorldv,(.L_x_8 - _Z10HelloWorldv)
        .other          _Z10HelloWorldv,@"STO_CUDA_ENTRY STV_DEFAULT"
_Z10HelloWorldv:
.text._Z10HelloWorldv:
[----:B------:R-:W0:Y:S01]  /*0000*/  LDC R1, c[0x0][0x37c] ;  /* 0x0000df00ff017b82 */ /* 0x000e220000000800 */
[----:B------:R-:W-:Y:S01]  /*0010*/  MOV R0, 0x8 ;  /* 0x0000000800007802 */ /* 0x000fe20000000f00 */
[----:B------:R-:W1:Y:S01]  /*0020*/  LDCU.64 UR4, c[0x4][URZ] ;  /* 0x01000000ff0477ac */ /* 0x000e620008000a00 */
[----:B------:R-:W-:-:S05]  /*0030*/  CS2R R6, SRZ ;  /* 0x0000000000067805 */ /* 0x000fca000001ff00 */
[----:B------:R2:W3:Y:S01]  /*0040*/  LDC.64 R2, c[0x4][R0] ;  /* 0x0100000000027b82 */ /* 0x0004e20000000a00 */
[----:B-1----:R-:W-:Y:S02]  /*0050*/  IMAD.U32 R4, RZ, RZ, UR4 ;  /* 0x00000004ff047e24 */ /* 0x002fe4000f8e00ff */
[----:B--2---:R-:W-:-:S07]  /*0060*/  IMAD.U32 R5, RZ, RZ, UR5 ;  /* 0x00000005ff057e24 */ /* 0x004fce000f8e00ff */
[----:B------:R-:W-:-:S07]  /*0070*/  LEPC R20, `(.L_x_5) ;  /* 0x000000001014794e */ /* 0x000fce0000000000 */
[----:B0--3--:R-:W-:Y:S05]  /*0080*/  CALL.ABS.NOINC R2 ;  /* 0x0000000002007343 */ /* 0x009fea0003c00000 */
.L_x_5:
[----:B------:R-:W-:Y:S05]  /*0090*/  EXIT ;  /* 0x000000000000794d */ /* 0x000fea0003800000 */
.L_x_6:
        /* <DEDUP_REMOVED lines=14> */
.L_x_8:


//--------------------- .nv.global.init           --------------------------
	.section	.nv.global.init,"aw",@progbits
.nv.global.init:
	.type		$str,@object
	.size		$str,(.L_0 - $str)
$str:
        /*0000*/ 	.byte	0x48, 0x65, 0x6c, 0x6c, 0x6f, 0x20, 0x77, 0x6f, 0x72, 0x6c, 0x64, 0x0a, 0x00
.L_0:


//--------------------- .nv.shared.reserved.0     --------------------------
	.section	.nv.shared.reserved.0,"aw",@nobits
	.weak		__nv_reservedSMEM_offset_0_alias
	.size		__nv_reservedSMEM_offset_0_alias, 0, 64
	.other		__nv_reservedSMEM_offset_0_alias,@"STO_CUDA_RESERVED_SHARED STV_DEFAULT"
__nv_reservedSMEM_offset_0_alias:
	.zero		0
	.zero		64


//--------------------- .nv.constant0._Z9multiply1iPfPKfS1_ --------------------------
	.section	.nv.constant0._Z9multiply1iPfPKfS1_,"a",@progbits
	.sectionflags	@""
	.align	4
.nv.constant0._Z9multiply1iPfPKfS1_:
	.zero		928


//--------------------- .nv.constant0._Z10HelloWorldv --------------------------
	.section	.nv.constant0._Z10HelloWorldv,"a",@progbits
	.sectionflags	@""
	.align	4
.nv.constant0._Z10HelloWorldv:
	.zero		896


//--------------------- SYMBOLS --------------------------

	.type		.nv.reservedSmem.offset0,@object
	.size		.nv.reservedSmem.offset0,0x4
	.type		vprintf,@function
